	.headerflags	@"EF_CUDA_TEXMODE_UNIFIED EF_CUDA_64BIT_ADDRESS EF_CUDA_ACCELERATORS EF_CUDA_SM90 EF_CUDA_VIRTUAL_SM(EF_CUDA_SM90)"
	.elftype	@"ET_EXEC"


//--------------------- .nv.info                  --------------------------
	.section	.nv.info,"",@"SHT_CUDA_INFO"
	.align	4


	//----- nvinfo : EIATTR_REGCOUNT
	.align		4
        /*0000*/ 	.byte	0x04, 0x2f
        /*0002*/ 	.short	(.L_1 - .L_0)
	.align		4
.L_0:
        /*0004*/ 	.word	index@(triton_poi_fused_clone_convolution_leaky_relu_leaky_relu_backward_2)
        /*0008*/ 	.word	0x00000014


	//----- nvinfo : EIATTR_MIN_STACK_SIZE
	.align		4
.L_1:
        /*000c*/ 	.byte	0x04, 0x12
        /*000e*/ 	.short	(.L_3 - .L_2)
	.align		4
.L_2:
        /*0010*/ 	.word	index@(triton_poi_fused_clone_convolution_leaky_relu_leaky_relu_backward_2)
        /*0014*/ 	.word	0x00000000


	//----- nvinfo : EIATTR_FRAME_SIZE
	.align		4
.L_3:
        /*0018*/ 	.byte	0x04, 0x11
        /*001a*/ 	.short	(.L_5 - .L_4)
	.align		4
.L_4:
        /*001c*/ 	.word	index@(triton_poi_fused_clone_convolution_leaky_relu_leaky_relu_backward_2)
        /*0020*/ 	.word	0x00000000


	//----- nvinfo : EIATTR_MIN_STACK_SIZE
	.align		4
.L_5:
        /*0024*/ 	.byte	0x04, 0x12
        /*0026*/ 	.short	(.L_7 - .L_6)
	.align		4
.L_6:
        /*0028*/ 	.word	index@(triton_poi_fused_clone_convolution_leaky_relu_leaky_relu_backward_2)
        /*002c*/ 	.word	0x00000000
.L_7:


//--------------------- .nv.info.triton_poi_fused_clone_convolution_leaky_relu_leaky_relu_backward_2 --------------------------
	.section	.nv.info.triton_poi_fused_clone_convolution_leaky_relu_leaky_relu_backward_2,"",@"SHT_CUDA_INFO"
	.sectionflags	@""
	.align	4


	//----- nvinfo : EIATTR_CUDA_API_VERSION
	.align		4
        /*0000*/ 	.byte	0x04, 0x37
        /*0002*/ 	.short	(.L_9 - .L_8)
.L_8:
        /*0004*/ 	.word	0x0000007c


	//----- nvinfo : EIATTR_KPARAM_INFO
	.align		4
.L_9:
        /*0008*/ 	.byte	0x04, 0x17
        /*000a*/ 	.short	(.L_11 - .L_10)
.L_10:
        /*000c*/ 	.word	0x00000000
        /*0010*/ 	.short	0x0005
        /*0012*/ 	.short	0x0024
        /*0014*/ 	.byte	0x00, 0xf0, 0x11, 0x00


	//----- nvinfo : EIATTR_KPARAM_INFO
	.align		4
.L_11:
        /*0018*/ 	.byte	0x04, 0x17
        /*001a*/ 	.short	(.L_13 - .L_12)
.L_12:
        /*001c*/ 	.word	0x00000000
        /*0020*/ 	.short	0x0004
        /*0022*/ 	.short	0x0020
        /*0024*/ 	.byte	0x00, 0xf0, 0x11, 0x00


	//----- nvinfo : EIATTR_KPARAM_INFO
	.align		4
.L_13:
        /*0028*/ 	.byte	0x04, 0x17
        /*002a*/ 	.short	(.L_15 - .L_14)
.L_14:
        /*002c*/ 	.word	0x00000000
        /*0030*/ 	.short	0x0003
        /*0032*/ 	.short	0x0018
        /*0034*/ 	.byte	0x00, 0xf4, 0x21, 0x00


	//----- nvinfo : EIATTR_KPARAM_INFO
	.align		4
.L_15:
        /*0038*/ 	.byte	0x04, 0x17
        /*003a*/ 	.short	(.L_17 - .L_16)
.L_16:
        /*003c*/ 	.word	0x00000000
        /*0040*/ 	.short	0x0002
        /*0042*/ 	.short	0x0010
        /*0044*/ 	.byte	0x00, 0xf4, 0x21, 0x00


	//----- nvinfo : EIATTR_KPARAM_INFO
	.align		4
.L_17:
        /*0048*/ 	.byte	0x04, 0x17
        /*004a*/ 	.short	(.L_19 - .L_18)
.L_18:
        /*004c*/ 	.word	0x00000000
        /*0050*/ 	.short	0x0001
        /*0052*/ 	.short	0x0008
        /*0054*/ 	.byte	0x00, 0xf4, 0x21, 0x00


	//----- nvinfo : EIATTR_KPARAM_INFO
	.align		4
.L_19:
        /*0058*/ 	.byte	0x04, 0x17
        /*005a*/ 	.short	(.L_21 - .L_20)
.L_20:
        /*005c*/ 	.word	0x00000000
        /*0060*/ 	.short	0x0000
        /*0062*/ 	.short	0x0000
        /*0064*/ 	.byte	0x00, 0xf4, 0x21, 0x00


	//----- nvinfo : EIATTR_SPARSE_MMA_MASK
	.align		4
.L_21:
        /*0068*/ 	.byte	0x03, 0x50
        /*006a*/ 	.short	0x0000


	//----- nvinfo : EIATTR_MAXREG_COUNT
	.align		4
        /*006c*/ 	.byte	0x03, 0x1b
        /*006e*/ 	.short	0x00ff


	//----- nvinfo : EIATTR_EXIT_INSTR_OFFSETS
	.align		4
        /*0070*/ 	.byte	0x04, 0x1c
        /*0072*/ 	.short	(.L_23 - .L_22)


	//   ....[0]....
.L_22:
        /*0074*/ 	.word	0x000004e0


	//   ....[1]....
        /*0078*/ 	.word	0x00000500


	//----- nvinfo : EIATTR_REQNTID
	.align		4
.L_23:
        /*007c*/ 	.byte	0x04, 0x10
        /*007e*/ 	.short	(.L_25 - .L_24)
.L_24:
        /*0080*/ 	.word	0x00000080
        /*0084*/ 	.word	0x00000001
        /*0088*/ 	.word	0x00000001


	//----- nvinfo : EIATTR_CBANK_PARAM_SIZE
	.align		4
.L_25:
        /*008c*/ 	.byte	0x03, 0x19
        /*008e*/ 	.short	0x0028


	//----- nvinfo : EIATTR_PARAM_CBANK
	.align		4
        /*0090*/ 	.byte	0x04, 0x0a
        /*0092*/ 	.short	(.L_27 - .L_26)
	.align		4
.L_26:
        /*0094*/ 	.word	index@(.nv.constant0.triton_poi_fused_clone_convolution_leaky_relu_leaky_relu_backward_2)
        /*0098*/ 	.short	0x0210
        /*009a*/ 	.short	0x0028


	//----- nvinfo : EIATTR_SW_WAR
	.align		4
.L_27:
        /*009c*/ 	.byte	0x04, 0x36
        /*009e*/ 	.short	(.L_29 - .L_28)
.L_28:
        /*00a0*/ 	.word	0x00000008
.L_29:


//--------------------- .nv.callgraph             --------------------------
	.section	.nv.callgraph,"",@"SHT_CUDA_CALLGRAPH"
	.align	4
	.sectionentsize	8
	.align		4
        /*0000*/ 	.word	0x00000000
	.align		4
        /*0004*/ 	.word	0xffffffff
	.align		4
        /*0008*/ 	.word	0x00000000
	.align		4
        /*000c*/ 	.word	0xfffffffe
	.align		4
        /*0010*/ 	.word	0x00000000
	.align		4
        /*0014*/ 	.word	0xfffffffd
	.align		4
        /*0018*/ 	.word	0x00000000
	.align		4
        /*001c*/ 	.word	0xfffffffc


//--------------------- .text.triton_poi_fused_clone_convolution_leaky_relu_leaky_relu_backward_2 --------------------------
	.section	.text.triton_poi_fused_clone_convolution_leaky_relu_leaky_relu_backward_2,"ax",@progbits
	.sectionflags	@"SHF_BARRIERS=1"
	.align	128
        .global         triton_poi_fused_clone_convolution_leaky_relu_leaky_relu_backward_2
        .type           triton_poi_fused_clone_convolution_leaky_relu_leaky_relu_backward_2,@function
        .size           triton_poi_fused_clone_convolution_leaky_relu_leaky_relu_backward_2,(.L_x_1 - triton_poi_fused_clone_convolution_leaky_relu_leaky_relu_backward_2)
        .other          triton_poi_fused_clone_convolution_leaky_relu_leaky_relu_backward_2,@"STO_CUDA_ENTRY STV_DEFAULT"
triton_poi_fused_clone_convolution_leaky_relu_leaky_relu_backward_2:
.text.triton_poi_fused_clone_convolution_leaky_relu_leaky_relu_backward_2:
[----:B------:R-:W0:Y:S02]  /*0000*/  LDC R1, c[0x0][0x28] ;  /* 0x00000a00ff017b82 */ /* 0x000e240000000800 */
[----:B------:R-:W1:Y:S01]  /*0010*/  S2R R14, SR_TID.X ;  /* 0x00000000000e7919 */ /* 0x000e620000002100 */
[----:B------:R-:W2:Y:S01]  /*0020*/  LDC.64 R8, c[0x0][0x218] ;  /* 0x00008600ff087b82 */ /* 0x000ea20000000a00 */
[----:B------:R-:W-:Y:S01]  /*0030*/  ULDC.64 UR6, c[0x0][0x208] ;  /* 0x0000820000067ab9 */ /* 0x000fe20000000a00 */
[----:B------:R-:W3:Y:S01]  /*0040*/  S2R R0, SR_CTAID.Y ;  /* 0x0000000000007919 */ /* 0x000ee20000002600 */
[----:B------:R-:W4:Y:S05]  /*0050*/  S2R R5, SR_CTAID.X ;  /* 0x0000000000057919 */ /* 0x000f2a0000002500 */
[----:B------:R-:W5:Y:S01]  /*0060*/  LDC.64 R2, c[0x0][0x210] ;  /* 0x00008400ff027b82 */ /* 0x000f620000000a00 */
[----:B-1----:R-:W-:Y:S01]  /*0070*/  SHF.R.U32.HI R7, RZ, 0x3, R14 ;  /* 0x00000003ff077819 */ /* 0x002fe2000001160e */
[----:B------:R-:W-:-:S02]  /*0080*/  IMAD.SHL.U32 R11, R14, 0x2, RZ ;  /* 0x000000020e0b7824 */ /* 0x000fc400078e00ff */
[----:B---3--:R-:W-:Y:S01]  /*0090*/  IMAD.SHL.U32 R4, R0, 0x10, RZ ;  /* 0x0000001000047824 */ /* 0x008fe200078e00ff */
[----:B------:R-:W-:Y:S02]  /*00a0*/  SHF.R.S32.HI R10, RZ, 0x1b, R0 ;  /* 0x0000001bff0a7819 */ /* 0x000fe40000011400 */
[----:B------:R-:W-:Y:S01]  /*00b0*/  SGXT.U32 R7, R7, 0x4 ;  /* 0x000000040707781a */ /* 0x000fe20000000000 */
[----:B----4-:R-:W-:Y:S01]  /*00c0*/  IMAD.SHL.U32 R0, R5, 0x10, RZ ;  /* 0x0000001005007824 */ /* 0x010fe200078e00ff */
[----:B------:R-:W-:Y:S02]  /*00d0*/  SGXT R10, R10, 0x1 ;  /* 0x000000010a0a781a */ /* 0x000fe40000000200 */
[----:B------:R-:W-:Y:S02]  /*00e0*/  LOP3.LUT R5, R4, R7, RZ, 0xfc, !PT ;  /* 0x0000000704057212 */ /* 0x000fe400078efcff */
[----:B------:R-:W-:Y:S02]  /*00f0*/  LOP3.LUT R6, R0, 0xe, R11, 0xf8, !PT ;  /* 0x0000000e00067812 */ /* 0x000fe400078ef80b */
[----:B------:R-:W-:-:S02]  /*0100*/  LEA.HI R10, R10, R5, RZ, 0x2 ;  /* 0x000000050a0a7211 */ /* 0x000fc400078f10ff */
[----:B------:R-:W-:Y:S02]  /*0110*/  ISETP.GE.AND P0, PT, R6, 0x10, PT ;  /* 0x000000100600780c */ /* 0x000fe40003f06270 */
[----:B------:R-:W-:Y:S02]  /*0120*/  LOP3.LUT R10, R10, 0xfffffffc, RZ, 0xc0, !PT ;  /* 0xfffffffc0a0a7812 */ /* 0x000fe400078ec0ff */
[C---:B------:R-:W-:Y:S02]  /*0130*/  ISETP.LT.AND P0, PT, R5.reuse, 0x10, !P0 ;  /* 0x000000100500780c */ /* 0x040fe40004701270 */
[C---:B------:R-:W-:Y:S01]  /*0140*/  ISETP.GE.AND P1, PT, R5.reuse, 0x10, PT ;  /* 0x000000100500780c */ /* 0x040fe20003f26270 */
[C---:B------:R-:W-:Y:S02]  /*0150*/  IMAD.IADD R13, R5.reuse, 0x1, -R10 ;  /* 0x00000001050d7824 */ /* 0x040fe400078e0a0a */
[----:B------:R-:W-:Y:S02]  /*0160*/  IMAD R5, R5, 0x10, R6 ;  /* 0x0000001005057824 */ /* 0x000fe400078e0206 */
[----:B--2---:R-:W-:Y:S01]  /*0170*/  IMAD.WIDE R12, R13, 0x4, R8 ;  /* 0x000000040d0c7825 */ /* 0x004fe200078e0208 */
[----:B------:R-:W-:-:S03]  /*0180*/  CS2R R8, SRZ ;  /* 0x0000000000087805 */ /* 0x000fc6000001ff00 */
[----:B------:R-:W-:Y:S02]  /*0190*/  IMAD.MOV.U32 R10, RZ, RZ, RZ ;  /* 0x000000ffff0a7224 */ /* 0x000fe400078e00ff */
[----:B-----5:R-:W-:-:S04]  /*01a0*/  IMAD.WIDE R2, R5, 0x4, R2 ;  /* 0x0000000405027825 */ /* 0x020fc800078e0202 */
[----:B------:R-:W2:Y:S04]  /*01b0*/  @!P1 LDG.E.EL R10, desc[UR6][R12.64] ;  /* 0x000000060c0a9981 */ /* 0x000ea8000c2e1900 */
[----:B------:R1:W2:Y:S01]  /*01c0*/  @P0 LDG.E.64 R8, desc[UR6][R2.64] ;  /* 0x0000000602080981 */ /* 0x0002a2000c1e1b00 */
[----:B------:R-:W3:Y:S01]  /*01d0*/  S2UR UR5, SR_CgaCtaId ;  /* 0x00000000000579c3 */ /* 0x000ee20000008800 */
[----:B------:R-:W-:Y:S01]  /*01e0*/  IMAD.SHL.U32 R6, R14, 0x20, RZ ;  /* 0x000000200e067824 */ /* 0x000fe200078e00ff */
[----:B------:R-:W-:-:S04]  /*01f0*/  SHF.R.U32.HI R14, RZ, 0x2, R14 ;  /* 0x00000002ff0e7819 */ /* 0x000fc8000001160e */
[----:B------:R-:W-:Y:S01]  /*0200*/  LOP3.LUT R6, R6, 0xe0, RZ, 0xc0, !PT ;  /* 0x000000e006067812 */ /* 0x000fe200078ec0ff */
[----:B------:R-:W-:Y:S01]  /*0210*/  UMOV UR4, 0x400 ;  /* 0x0000040000047882 */ /* 0x000fe20000000000 */
[----:B------:R-:W-:Y:S02]  /*0220*/  LOP3.LUT R15, R14, 0x1e, RZ, 0xc0, !PT ;  /* 0x0000001e0e0f7812 */ /* 0x000fe400078ec0ff */
[C---:B-1----:R-:W-:Y:S02]  /*0230*/  LOP3.LUT R3, R6.reuse, R7, RZ, 0xfc, !PT ;  /* 0x0000000706037212 */ /* 0x042fe400078efcff */
[C---:B------:R-:W-:Y:S02]  /*0240*/  LOP3.LUT R12, R6.reuse, 0x10, RZ, 0xfc, !PT ;  /* 0x00000010060c7812 */ /* 0x040fe400078efcff */
[----:B------:R-:W-:Y:S02]  /*0250*/  LOP3.LUT R14, R11, 0xfe, RZ, 0xc0, !PT ;  /* 0x000000fe0b0e7812 */ /* 0x000fe400078ec0ff */
[----:B------:R-:W-:-:S02]  /*0260*/  LEA.HI R2, R6, R3, RZ, 0x1d ;  /* 0x0000000306027211 */ /* 0x000fc400078fe8ff */
[----:B------:R-:W-:Y:S01]  /*0270*/  LEA.HI R12, R12, R3, RZ, 0x1d ;  /* 0x000000030c0c7211 */ /* 0x000fe200078fe8ff */
[----:B------:R-:W-:Y:S01]  /*0280*/  IMAD.IADD R14, R14, 0x1, R15 ;  /* 0x000000010e0e7824 */ /* 0x000fe200078e020f */
[----:B---3--:R-:W-:-:S06]  /*0290*/  UPRMT UR4, UR5, 0x654, UR4 ;  /* 0x0000065405047896 */ /* 0x008fcc0008000004 */
[----:B------:R-:W-:Y:S02]  /*02a0*/  LEA R15, R2, UR4, 0x2 ;  /* 0x00000004020f7c11 */ /* 0x000fe4000f8e10ff */
[----:B------:R-:W-:Y:S02]  /*02b0*/  LEA R12, R12, UR4, 0x2 ;  /* 0x000000040c0c7c11 */ /* 0x000fe4000f8e10ff */
[----:B------:R-:W-:Y:S01]  /*02c0*/  LEA R2, R14, UR4, 0x2 ;  /* 0x000000040e027c11 */ /* 0x000fe2000f8e10ff */
[----:B------:R-:W-:Y:S01]  /*02d0*/  ULDC.64 UR4, c[0x0][0x228] ;  /* 0x00008a0000047ab9 */ /* 0x000fe20000000a00 */
[----:B------:R-:W-:-:S04]  /*02e0*/  LOP3.LUT R4, R4, 0xe, R11, 0xf8, !PT ;  /* 0x0000000e04047812 */ /* 0x000fc800078ef80b */
[----:B------:R-:W-:-:S04]  /*02f0*/  SHF.R.S32.HI R11, RZ, 0x1f, R4 ;  /* 0x0000001fff0b7819 */ /* 0x000fc80000011404 */
[----:B------:R-:W-:Y:S02]  /*0300*/  LEA.HI R11, R11, R4, RZ, 0x2 ;  /* 0x000000040b0b7211 */ /* 0x000fe400078f10ff */
[----:B------:R-:W-:Y:S02]  /*0310*/  LOP3.LUT R7, R0, R7, RZ, 0xfc, !PT ;  /* 0x0000000700077212 */ /* 0x000fe400078efcff */
[C---:B------:R-:W-:Y:S01]  /*0320*/  LOP3.LUT R13, R11.reuse, 0xfffffffc, RZ, 0xc0, !PT ;  /* 0xfffffffc0b0d7812 */ /* 0x040fe200078ec0ff */
[----:B------:R-:W-:-:S04]  /*0330*/  IMAD.SHL.U32 R11, R11, 0x10, RZ ;  /* 0x000000100b0b7824 */ /* 0x000fc800078e00ff */
[C---:B------:R-:W-:Y:S01]  /*0340*/  IMAD.IADD R0, R4.reuse, 0x1, -R13 ;  /* 0x0000000104007824 */ /* 0x040fe200078e0a0d */
[----:B------:R-:W-:Y:S02]  /*0350*/  VIMNMX R4, R4, R7, !PT ;  /* 0x0000000704047248 */ /* 0x000fe40007fe0100 */
[----:B------:R-:W-:Y:S01]  /*0360*/  LOP3.LUT R11, R11, 0xffffffc0, RZ, 0xc0, !PT ;  /* 0xffffffc00b0b7812 */ /* 0x000fe200078ec0ff */
[----:B------:R-:W-:-:S04]  /*0370*/  IMAD R0, R7, 0x4, R0 ;  /* 0x0000000407007824 */ /* 0x000fc800078e0200 */
[----:B------:R-:W-:Y:S01]  /*0380*/  IMAD.IADD R11, R0, 0x1, R11 ;  /* 0x00000001000b7824 */ /* 0x000fe200078e020b */
[C---:B--2---:R-:W-:Y:S02]  /*0390*/  FSETP.GT.AND P1, PT, R10.reuse, -R8, PT ;  /* 0x800000080a00720b */ /* 0x044fe40003f24000 */
[C---:B------:R-:W-:Y:S01]  /*03a0*/  FSETP.GT.AND P2, PT, R10.reuse, -R9, PT ;  /* 0x800000090a00720b */ /* 0x040fe20003f44000 */
[C---:B------:R-:W-:Y:S01]  /*03b0*/  FADD R6, R10.reuse, R8 ;  /* 0x000000080a067221 */ /* 0x040fe20000000000 */
[----:B------:R-:W-:Y:S02]  /*03c0*/  FADD R17, R10, R9 ;  /* 0x000000090a117221 */ /* 0x000fe40000000000 */
[----:B------:R-:W1:Y:S07]  /*03d0*/  LDC.64 R8, c[0x0][0x220] ;  /* 0x00008800ff087b82 */ /* 0x000e6e0000000a00 */
[----:B------:R-:W-:-:S02]  /*03e0*/  @!P1 FMUL R6, R6, 0.20000000298023223877 ;  /* 0x3e4ccccd06069820 */ /* 0x000fc40000400000 */
[----:B------:R-:W-:-:S03]  /*03f0*/  @!P2 FMUL R17, R17, 0.20000000298023223877 ;  /* 0x3e4ccccd1111a820 */ /* 0x000fc60000400000 */
[----:B------:R-:W-:Y:S04]  /*0400*/  STS [R15], R6 ;  /* 0x000000060f007388 */ /* 0x000fe80000000800 */
[----:B------:R-:W-:Y:S01]  /*0410*/  STS [R12+0x40], R17 ;  /* 0x000040110c007388 */ /* 0x000fe20000000800 */
[----:B------:R-:W-:Y:S06]  /*0420*/  BAR.SYNC.DEFER_BLOCKING 0x0 ;  /* 0x0000000000007b1d */ /* 0x000fec0000010000 */
[----:B------:R-:W2:Y:S01]  /*0430*/  LDS.64 R2, [R2] ;  /* 0x0000000002027984 */ /* 0x000ea20000000a00 */
[----:B------:R-:W-:-:S02]  /*0440*/  ISETP.GE.AND P1, PT, R4, 0x10, PT ;  /* 0x000000100400780c */ /* 0x000fc40003f26270 */
[----:B------:R-:W-:Y:S01]  /*0450*/  FSETP.GT.AND P2, PT, R17, RZ, PT ;  /* 0x000000ff1100720b */ /* 0x000fe20003f44000 */
[----:B-1----:R-:W-:Y:S01]  /*0460*/  IMAD.WIDE R8, R11, 0x4, R8 ;  /* 0x000000040b087825 */ /* 0x002fe200078e0208 */
[----:B------:R-:W-:Y:S02]  /*0470*/  FSETP.GT.AND P3, PT, R6, RZ, PT ;  /* 0x000000ff0600720b */ /* 0x000fe40003f64000 */
[----:B------:R-:W-:Y:S02]  /*0480*/  SEL R7, RZ, 0x100, !P2 ;  /* 0x00000100ff077807 */ /* 0x000fe40005000000 */
[----:B------:R-:W-:Y:S02]  /*0490*/  IADD3 R4, P2, R5, UR4, RZ ;  /* 0x0000000405047c10 */ /* 0x000fe4000ff5e0ff */
[----:B------:R-:W-:Y:S02]  /*04a0*/  SEL R0, RZ, 0x1, !P3 ;  /* 0x00000001ff007807 */ /* 0x000fe40005800000 */
[----:B------:R-:W-:-:S03]  /*04b0*/  LEA.HI.X.SX32 R5, R5, UR5, 0x1, P2 ;  /* 0x0000000505057c11 */ /* 0x000fc600090f0eff */
[----:B------:R-:W-:Y:S01]  /*04c0*/  IMAD.IADD R7, R0, 0x1, R7 ;  /* 0x0000000100077824 */ /* 0x000fe200078e0207 */
[----:B--2---:R1:W-:Y:S01]  /*04d0*/  @!P1 STG.E.64 desc[UR6][R8.64], R2 ;  /* 0x0000000208009986 */ /* 0x0043e2000c101b06 */
[----:B------:R-:W-:Y:S05]  /*04e0*/  @!P0 EXIT ;  /* 0x000000000000894d */ /* 0x000fea0003800000 */
[----:B------:R-:W-:Y:S01]  /*04f0*/  STG.E.U16 desc[UR6][R4.64], R7 ;  /* 0x0000000704007986 */ /* 0x000fe2000c101506 */
[----:B------:R-:W-:Y:S05]  /*0500*/  EXIT ;  /* 0x000000000000794d */ /* 0x000fea0003800000 */
.L_x_0:
[----:B------:R-:W-:-:S00]  /*0510*/  BRA `(.L_x_0) ;  /* 0xfffffffc00fc7947 */ /* 0x000fc0000383ffff */
[----:B------:R-:W-:-:S00]  /*0520*/  NOP ;  /* 0x0000000000007918 */ /* 0x000fc00000000000 */
        /* <DEDUP_REMOVED lines=13> */
.L_x_1:


//--------------------- .nv.shared.triton_poi_fused_clone_convolution_leaky_relu_leaky_relu_backward_2 --------------------------
	.section	.nv.shared.triton_poi_fused_clone_convolution_leaky_relu_leaky_relu_backward_2,"aw",@nobits
	.sectionflags	@""
	.align	16
	.zero		1024


//--------------------- .nv.constant0.triton_poi_fused_clone_convolution_leaky_relu_leaky_relu_backward_2 --------------------------
	.section	.nv.constant0.triton_poi_fused_clone_convolution_leaky_relu_leaky_relu_backward_2,"a",@progbits
	.sectionflags	@""
	.align	4
.nv.constant0.triton_poi_fused_clone_convolution_leaky_relu_leaky_relu_backward_2:
	.zero		568
